	.headerflags	@"EF_CUDA_TEXMODE_UNIFIED EF_CUDA_64BIT_ADDRESS EF_CUDA_SM86 EF_CUDA_VIRTUAL_SM(EF_CUDA_SM86)"
	.elftype	@"ET_EXEC"


//--------------------- .nv.info                  --------------------------
	.section	.nv.info,"",@"SHT_CUDA_INFO"
	.align	4


	//----- nvinfo : EIATTR_REGCOUNT
	.align		4
        /*0000*/ 	.byte	0x04, 0x2f
        /*0002*/ 	.short	(.L_1 - .L_0)
	.align		4
.L_0:
        /*0004*/ 	.word	index@(triton_)
        /*0008*/ 	.word	0x00000042


	//----- nvinfo : EIATTR_MIN_STACK_SIZE
	.align		4
.L_1:
        /*000c*/ 	.byte	0x04, 0x12
        /*000e*/ 	.short	(.L_3 - .L_2)
	.align		4
.L_2:
        /*0010*/ 	.word	index@(triton_)
        /*0014*/ 	.word	0x00000000


	//----- nvinfo : EIATTR_FRAME_SIZE
	.align		4
.L_3:
        /*0018*/ 	.byte	0x04, 0x11
        /*001a*/ 	.short	(.L_5 - .L_4)
	.align		4
.L_4:
        /*001c*/ 	.word	index@(triton_)
        /*0020*/ 	.word	0x00000000


	//----- nvinfo : EIATTR_MIN_STACK_SIZE
	.align		4
.L_5:
        /*0024*/ 	.byte	0x04, 0x12
        /*0026*/ 	.short	(.L_7 - .L_6)
	.align		4
.L_6:
        /*0028*/ 	.word	index@(triton_)
        /*002c*/ 	.word	0x00000000
.L_7:


//--------------------- .nv.info.triton_          --------------------------
	.section	.nv.info.triton_,"",@"SHT_CUDA_INFO"
	.sectionflags	@""
	.align	4


	//----- nvinfo : EIATTR_CUDA_API_VERSION
	.align		4
        /*0000*/ 	.byte	0x04, 0x37
        /*0002*/ 	.short	(.L_9 - .L_8)
.L_8:
        /*0004*/ 	.word	0x0000007c


	//----- nvinfo : EIATTR_SW2861232_WAR
	.align		4
.L_9:
        /*0008*/ 	.byte	0x01, 0x35
	.zero		2


	//----- nvinfo : EIATTR_PARAM_CBANK
	.align		4
        /*000c*/ 	.byte	0x04, 0x0a
        /*000e*/ 	.short	(.L_11 - .L_10)
	.align		4
.L_10:
        /*0010*/ 	.word	index@(.nv.constant0.triton_)
        /*0014*/ 	.short	0x0160
        /*0016*/ 	.short	0x0050


	//----- nvinfo : EIATTR_CBANK_PARAM_SIZE
	.align		4
.L_11:
        /*0018*/ 	.byte	0x03, 0x19
        /*001a*/ 	.short	0x0050


	//----- nvinfo : EIATTR_KPARAM_INFO
	.align		4
        /*001c*/ 	.byte	0x04, 0x17
        /*001e*/ 	.short	(.L_13 - .L_12)
.L_12:
        /*0020*/ 	.word	0x00000000
        /*0024*/ 	.short	0x0009
        /*0026*/ 	.short	0x0048
        /*0028*/ 	.byte	0x00, 0xf4, 0x21, 0x00


	//----- nvinfo : EIATTR_KPARAM_INFO
	.align		4
.L_13:
        /*002c*/ 	.byte	0x04, 0x17
        /*002e*/ 	.short	(.L_15 - .L_14)
.L_14:
        /*0030*/ 	.word	0x00000000
        /*0034*/ 	.short	0x0008
        /*0036*/ 	.short	0x0040
        /*0038*/ 	.byte	0x00, 0xf0, 0x11, 0x00


	//----- nvinfo : EIATTR_KPARAM_INFO
	.align		4
.L_15:
        /*003c*/ 	.byte	0x04, 0x17
        /*003e*/ 	.short	(.L_17 - .L_16)
.L_16:
        /*0040*/ 	.word	0x00000000
        /*0044*/ 	.short	0x0007
        /*0046*/ 	.short	0x0038
        /*0048*/ 	.byte	0x00, 0xf4, 0x21, 0x00


	//----- nvinfo : EIATTR_KPARAM_INFO
	.align		4
.L_17:
        /*004c*/ 	.byte	0x04, 0x17
        /*004e*/ 	.short	(.L_19 - .L_18)
.L_18:
        /*0050*/ 	.word	0x00000000
        /*0054*/ 	.short	0x0006
        /*0056*/ 	.short	0x0030
        /*0058*/ 	.byte	0x00, 0xf4, 0x21, 0x00


	//----- nvinfo : EIATTR_KPARAM_INFO
	.align		4
.L_19:
        /*005c*/ 	.byte	0x04, 0x17
        /*005e*/ 	.short	(.L_21 - .L_20)
.L_20:
        /*0060*/ 	.word	0x00000000
        /*0064*/ 	.short	0x0005
        /*0066*/ 	.short	0x0028
        /*0068*/ 	.byte	0x00, 0xf4, 0x21, 0x00


	//----- nvinfo : EIATTR_KPARAM_INFO
	.align		4
.L_21:
        /*006c*/ 	.byte	0x04, 0x17
        /*006e*/ 	.short	(.L_23 - .L_22)
.L_22:
        /*0070*/ 	.word	0x00000000
        /*0074*/ 	.short	0x0004
        /*0076*/ 	.short	0x0020
        /*0078*/ 	.byte	0x00, 0xf4, 0x21, 0x00


	//----- nvinfo : EIATTR_KPARAM_INFO
	.align		4
.L_23:
        /*007c*/ 	.byte	0x04, 0x17
        /*007e*/ 	.short	(.L_25 - .L_24)
.L_24:
        /*0080*/ 	.word	0x00000000
        /*0084*/ 	.short	0x0003
        /*0086*/ 	.short	0x0018
        /*0088*/ 	.byte	0x00, 0xf4, 0x21, 0x00


	//----- nvinfo : EIATTR_KPARAM_INFO
	.align		4
.L_25:
        /*008c*/ 	.byte	0x04, 0x17
        /*008e*/ 	.short	(.L_27 - .L_26)
.L_26:
        /*0090*/ 	.word	0x00000000
        /*0094*/ 	.short	0x0002
        /*0096*/ 	.short	0x0010
        /*0098*/ 	.byte	0x00, 0xf4, 0x21, 0x00


	//----- nvinfo : EIATTR_KPARAM_INFO
	.align		4
.L_27:
        /*009c*/ 	.byte	0x04, 0x17
        /*009e*/ 	.short	(.L_29 - .L_28)
.L_28:
        /*00a0*/ 	.word	0x00000000
        /*00a4*/ 	.short	0x0001
        /*00a6*/ 	.short	0x0008
        /*00a8*/ 	.byte	0x00, 0xf4, 0x21, 0x00


	//----- nvinfo : EIATTR_KPARAM_INFO
	.align		4
.L_29:
        /*00ac*/ 	.byte	0x04, 0x17
        /*00ae*/ 	.short	(.L_31 - .L_30)
.L_30:
        /*00b0*/ 	.word	0x00000000
        /*00b4*/ 	.short	0x0000
        /*00b6*/ 	.short	0x0000
        /*00b8*/ 	.byte	0x00, 0xf4, 0x21, 0x00


	//----- nvinfo : EIATTR_MAXREG_COUNT
	.align		4
.L_31:
        /*00bc*/ 	.byte	0x03, 0x1b
        /*00be*/ 	.short	0x00ff


	//----- nvinfo : EIATTR_EXIT_INSTR_OFFSETS
	.align		4
        /*00c0*/ 	.byte	0x04, 0x1c
        /*00c2*/ 	.short	(.L_33 - .L_32)


	//   ....[0]....
.L_32:
        /*00c4*/ 	.word	0x000013c0


	//----- nvinfo : EIATTR_REQNTID
	.align		4
.L_33:
        /*00c8*/ 	.byte	0x04, 0x10
        /*00ca*/ 	.short	(.L_35 - .L_34)
.L_34:
        /*00cc*/ 	.word	0x00000040
        /*00d0*/ 	.word	0x00000001
        /*00d4*/ 	.word	0x00000001
.L_35:


//--------------------- .nv.callgraph             --------------------------
	.section	.nv.callgraph,"",@"SHT_CUDA_CALLGRAPH"
	.align	4
	.sectionentsize	8
	.align		4
        /*0000*/ 	.word	0x00000000
	.align		4
        /*0004*/ 	.word	0xffffffff
	.align		4
        /*0008*/ 	.word	0x00000000
	.align		4
        /*000c*/ 	.word	0xfffffffe
	.align		4
        /*0010*/ 	.word	0x00000000
	.align		4
        /*0014*/ 	.word	0xfffffffd
	.align		4
        /*0018*/ 	.word	0x00000000
	.align		4
        /*001c*/ 	.word	0xfffffffc


//--------------------- .nv.rel.action            --------------------------
	.section	.nv.rel.action,"",@"SHT_CUDA_RELOCINFO"
	.align	8
	.sectionentsize	8
        /*0000*/ 	.byte	0x73, 0x00, 0x00, 0x00, 0x00, 0x00, 0x00, 0x00, 0x00, 0x00, 0x00, 0x11, 0x25, 0x00, 0x05, 0x36


//--------------------- .nv.constant0.triton_     --------------------------
	.section	.nv.constant0.triton_,"a",@progbits
	.sectionflags	@""
	.align	4
.nv.constant0.triton_:
	.zero		432


//--------------------- .text.triton_             --------------------------
	.section	.text.triton_,"ax",@progbits
	.sectioninfo	@"SHI_REGISTERS=66"
	.align	128
        .global         triton_
        .type           triton_,@function
        .size           triton_,(.L_x_1 - triton_)
        .other          triton_,@"STO_CUDA_ENTRY STV_DEFAULT"
triton_:
.text.triton_:
[----:B------:R-:W-:Y:S02]  /*0000*/  IMAD.MOV.U32 R1, RZ, RZ, c[0x0][0x28] ;  /* 0x00000a00ff017624 */ /* 0x000fe400078e00ff */
[----:B------:R-:W0:Y:S01]  /*0010*/  S2R R0, SR_TID.X ;  /* 0x0000000000007919 */ /* 0x000e220000002100 */
[----:B------:R-:W-:Y:S01]  /*0020*/  IMAD.MOV.U32 R49, RZ, RZ, 0x2 ;  /* 0x00000002ff317424 */ /* 0x000fe200078e00ff */
[----:B------:R-:W-:Y:S02]  /*0030*/  ULDC.64 UR4, c[0x0][0x118] ;  /* 0x0000460000047ab9 */ /* 0x000fe40000000a00 */
[----:B------:R-:W1:Y:S01]  /*0040*/  S2R R53, SR_CTAID.X ;  /* 0x0000000000357919 */ /* 0x000e620000002500 */
[----:B0-----:R-:W-:-:S05]  /*0050*/  IMAD.SHL.U32 R0, R0, 0x8, RZ ;  /* 0x0000000800007824 */ /* 0x001fca00078e00ff */
[----:B------:R-:W-:-:S04]  /*0060*/  LOP3.LUT R0, R0, 0x1f8, RZ, 0xc0, !PT ;  /* 0x000001f800007812 */ /* 0x000fc800078ec0ff */
[----:B-1----:R-:W-:-:S05]  /*0070*/  LEA R53, R53, R0, 0xa ;  /* 0x0000000035357211 */ /* 0x002fca00078e50ff */
[----:B------:R-:W-:-:S05]  /*0080*/  IMAD.HI R0, R53, 0x2aaaaaab, RZ ;  /* 0x2aaaaaab35007827 */ /* 0x000fca00078e02ff */
[----:B------:R-:W-:-:S04]  /*0090*/  SHF.R.U32.HI R3, RZ, 0x1f, R0 ;  /* 0x0000001fff037819 */ /* 0x000fc80000011600 */
[----:B------:R-:W-:-:S05]  /*00a0*/  LEA.HI.SX32 R6, R0, R3, 0x17 ;  /* 0x0000000300067211 */ /* 0x000fca00078fbaff */
[----:B------:R-:W-:-:S05]  /*00b0*/  IMAD.WIDE R4, R6, R49, c[0x0][0x180] ;  /* 0x0000600006047625 */ /* 0x000fca00078e0231 */
[----:B------:R0:W2:Y:S01]  /*00c0*/  LDG.E.EL.U16 R0, [R4.64] ;  /* 0x0000000404007981 */ /* 0x0000a2000c2e1500 */
[----:B------:R-:W-:-:S06]  /*00d0*/  IMAD.WIDE R2, R6, R49, c[0x0][0x188] ;  /* 0x0000620006027625 */ /* 0x000fcc00078e0231 */
[----:B------:R2:W3:Y:S01]  /*00e0*/  LDG.E.EL.U16 R2, [R2.64] ;  /* 0x0000000402027981 */ /* 0x0004e2000c2e1500 */
[----:B------:R-:W-:Y:S02]  /*00f0*/  IMAD.MOV.U32 R48, RZ, RZ, 0x4 ;  /* 0x00000004ff307424 */ /* 0x000fe400078e00ff */
[----:B------:R-:W-:Y:S02]  /*0100*/  IMAD R6, R6, -0xc00, R53 ;  /* 0xfffff40006067824 */ /* 0x000fe400078e0235 */
[----:B------:R-:W-:-:S04]  /*0110*/  IMAD.WIDE R50, R53, R48, c[0x0][0x178] ;  /* 0x00005e0035327625 */ /* 0x000fc800078e0230 */
[CC--:B------:R-:W-:Y:S01]  /*0120*/  IMAD.WIDE R12, R6.reuse, R49.reuse, c[0x0][0x190] ;  /* 0x00006400060c7625 */ /* 0x0c0fe200078e0231 */
[----:B------:R-:W4:Y:S03]  /*0130*/  LDG.E.128 R40, [R50.64] ;  /* 0x0000000432287981 */ /* 0x000f26000c1e1d00 */
[----:B------:R-:W-:-:S04]  /*0140*/  IMAD.WIDE R16, R6, R49, c[0x0][0x198] ;  /* 0x0000660006107625 */ /* 0x000fc800078e0231 */
[----:B------:R-:W-:Y:S01]  /*0150*/  IMAD.WIDE R62, R53, R49, c[0x0][0x160] ;  /* 0x00005800353e7625 */ /* 0x000fe200078e0231 */
[----:B------:R-:W5:Y:S04]  /*0160*/  LDG.E.EL.128 R12, [R12.64] ;  /* 0x000000040c0c7981 */ /* 0x000f68000c2e1d00 */
[----:B------:R-:W4:Y:S01]  /*0170*/  LDG.E.EL.128 R16, [R16.64] ;  /* 0x0000000410107981 */ /* 0x000f22000c2e1d00 */
[----:B------:R-:W-:-:S03]  /*0180*/  IADD3 R6, R6, 0x3c00, RZ ;  /* 0x00003c0006067810 */ /* 0x000fc60007ffe0ff */
[----:B------:R-:W4:Y:S02]  /*0190*/  LDG.E.128 R24, [R62.64] ;  /* 0x000000043e187981 */ /* 0x000f24000c1e1d00 */
[C---:B------:R-:W-:Y:S01]  /*01a0*/  IMAD.WIDE.U32 R20, R6.reuse, R49, c[0x0][0x170] ;  /* 0x00005c0006147625 */ /* 0x040fe200078e0031 */
[C---:B0-----:R-:W-:Y:S01]  /*01b0*/  IADD3 R4, R53.reuse, 0x4, RZ ;  /* 0x0000000435047810 */ /* 0x041fe20007ffe0ff */
[----:B------:R0:W4:Y:S02]  /*01c0*/  LDG.E.128 R8, [R50.64+0x10] ;  /* 0x0000100432087981 */ /* 0x000124000c1e1d00 */
[----:B------:R-:W-:Y:S02]  /*01d0*/  IMAD.WIDE.U32 R44, R6, R48, c[0x0][0x168] ;  /* 0x00005a00062c7625 */ /* 0x000fe400078e0030 */
[----:B------:R-:W4:Y:S04]  /*01e0*/  LDG.E.EL.128 R20, [R20.64] ;  /* 0x0000000414147981 */ /* 0x000f28000c2e1d00 */
[----:B------:R-:W4:Y:S01]  /*01f0*/  LDG.E.EL.128 R44, [R44.64] ;  /* 0x000000042c2c7981 */ /* 0x000f22000c2e1d00 */
[----:B------:R-:W-:Y:S01]  /*0200*/  IADD3 R54, R53, 0x200, RZ ;  /* 0x0000020035367810 */ /* 0x000fe20007ffe0ff */
[----:B------:R-:W-:-:S02]  /*0210*/  IMAD.HI R5, R4, 0x2aaaaaab, RZ ;  /* 0x2aaaaaab04057827 */ /* 0x000fc400078e02ff */
[----:B------:R-:W4:Y:S02]  /*0220*/  LDG.E.128 R56, [R62.64+0x400] ;  /* 0x000400043e387981 */ /* 0x000f24000c1e1d00 */
[----:B------:R-:W-:Y:S01]  /*0230*/  IMAD.HI R28, R54, 0x2aaaaaab, RZ ;  /* 0x2aaaaaab361c7827 */ /* 0x000fe200078e02ff */
[----:B------:R-:W-:-:S04]  /*0240*/  SHF.R.U32.HI R6, RZ, 0x1f, R5 ;  /* 0x0000001fff067819 */ /* 0x000fc80000011605 */
[----:B------:R-:W-:-:S05]  /*0250*/  LEA.HI R5, R5, R6, RZ, 0x17 ;  /* 0x0000000605057211 */ /* 0x000fca00078fb8ff */
[----:B------:R-:W-:-:S04]  /*0260*/  IMAD R5, R5, -0xc00, R4 ;  /* 0xfffff40005057824 */ /* 0x000fc800078e0204 */
[----:B------:R-:W-:Y:S01]  /*0270*/  IMAD.WIDE R4, R5, R48, c[0x0][0x168] ;  /* 0x00005a0005047625 */ /* 0x000fe200078e0230 */
[----:B------:R-:W-:Y:S02]  /*0280*/  IADD3 R53, R53, 0x204, RZ ;  /* 0x0000020435357810 */ /* 0x000fe40007ffe0ff */
[----:B--2---:R-:W-:-:S04]  /*0290*/  SHF.L.U32 R3, R0, 0x10, RZ ;  /* 0x0000001000037819 */ /* 0x004fc800000006ff */
[----:B------:R-:W-:-:S04]  /*02a0*/  FSETP.GE.AND P0, PT, R3, RZ, PT ;  /* 0x000000ff0300720b */ /* 0x000fc80003f06000 */
[----:B------:R-:W-:Y:S01]  /*02b0*/  SEL R3, R0, RZ, !P0 ;  /* 0x000000ff00037207 */ /* 0x000fe20004000000 */
[----:B---3--:R-:W-:Y:S01]  /*02c0*/  IMAD.U32 R7, R2, 0x10000, RZ ;  /* 0x0001000002077824 */ /* 0x008fe200078e00ff */
[----:B------:R-:W-:-:S03]  /*02d0*/  SHF.L.U32 R29, R0, 0x10, RZ ;  /* 0x00000010001d7819 */ /* 0x000fc600000006ff */
[----:B------:R-:W-:Y:S01]  /*02e0*/  IMAD.U32 R3, R3, 0x10000, RZ ;  /* 0x0001000003037824 */ /* 0x000fe200078e00ff */
[----:B------:R-:W-:Y:S02]  /*02f0*/  FSETP.GTU.AND P2, PT, R7, RZ, PT ;  /* 0x000000ff0700720b */ /* 0x000fe40003f4c000 */
[----:B------:R-:W-:Y:S01]  /*0300*/  FSETP.GE.AND P1, PT, R29, RZ, PT ;  /* 0x000000ff1d00720b */ /* 0x000fe20003f26000 */
[----:B------:R-:W-:Y:S01]  /*0310*/  FADD R3, RZ, -R3 ;  /* 0x80000003ff037221 */ /* 0x000fe20000000000 */
[----:B------:R-:W-:Y:S02]  /*0320*/  SHF.R.U32.HI R7, RZ, 0x1f, R28 ;  /* 0x0000001fff077819 */ /* 0x000fe4000001161c */
[----:B------:R-:W-:Y:S02]  /*0330*/  SEL R6, R2, RZ, P2 ;  /* 0x000000ff02067207 */ /* 0x000fe40001000000 */
[----:B------:R-:W-:Y:S02]  /*0340*/  FSETP.NAN.AND P0, PT, R3, R3, PT ;  /* 0x000000030300720b */ /* 0x000fe40003f08000 */
[----:B------:R-:W-:Y:S01]  /*0350*/  SEL R0, R0, RZ, !P1 ;  /* 0x000000ff00007207 */ /* 0x000fe20004800000 */
[----:B------:R-:W-:Y:S01]  /*0360*/  IMAD.U32 R6, R6, 0x10000, RZ ;  /* 0x0001000006067824 */ /* 0x000fe200078e00ff */
[----:B------:R-:W-:Y:S01]  /*0370*/  LEA.HI.SX32 R28, R28, R7, 0x17 ;  /* 0x000000071c1c7211 */ /* 0x000fe200078fbaff */
[----:B------:R-:W-:Y:S01]  /*0380*/  IMAD.U32 R7, R2, 0x10000, RZ ;  /* 0x0001000002077824 */ /* 0x000fe200078e00ff */
[----:B------:R-:W-:-:S02]  /*0390*/  SHF.L.U32 R0, R0, 0x10, RZ ;  /* 0x0000001000007819 */ /* 0x000fc400000006ff */
[-C--:B------:R-:W-:Y:S02]  /*03a0*/  FSETP.GT.AND P1, PT, R3, R6.reuse, PT ;  /* 0x000000060300720b */ /* 0x080fe40003f24000 */
[----:B------:R-:W-:Y:S01]  /*03b0*/  FSETP.GTU.AND P2, PT, R7, RZ, PT ;  /* 0x000000ff0700720b */ /* 0x000fe20003f4c000 */
[----:B------:R-:W-:Y:S02]  /*03c0*/  FADD R60, RZ, -R0 ;  /* 0x80000000ff3c7221 */ /* 0x000fe40000000000 */
[----:B------:R-:W-:Y:S02]  /*03d0*/  @!P0 FSEL R3, R3, R6, P1 ;  /* 0x0000000603038208 */ /* 0x000fe40000800000 */
[----:B------:R-:W-:Y:S01]  /*03e0*/  SEL R29, R2, RZ, P2 ;  /* 0x000000ff021d7207 */ /* 0x000fe20001000000 */
[----:B------:R-:W-:Y:S01]  /*03f0*/  IMAD.WIDE R30, R28, R49, c[0x0][0x180] ;  /* 0x000060001c1e7625 */ /* 0x000fe200078e0231 */
[----:B------:R-:W-:Y:S01]  /*0400*/  FSETP.NAN.AND P1, PT, R60, R60, PT ;  /* 0x0000003c3c00720b */ /* 0x000fe20003f28000 */
[----:B------:R-:W-:Y:S01]  /*0410*/  FMUL R2, R3, 0.0078740157186985015869 ;  /* 0x3c01020403027820 */ /* 0x000fe20000400000 */
[----:B------:R-:W2:Y:S01]  /*0420*/  LDG.E.EL.128 R4, [R4.64+0xf000] ;  /* 0x00f0000404047981 */ /* 0x000ea2000c2e1d00 */
[----:B------:R-:W-:-:S03]  /*0430*/  IMAD.U32 R29, R29, 0x10000, RZ ;  /* 0x000100001d1d7824 */ /* 0x000fc600078e00ff */
[----:B------:R-:W-:Y:S01]  /*0440*/  FSETP.GT.AND P2, PT, R2, 9.9999997473787516356e-06, PT ;  /* 0x3727c5ac0200780b */ /* 0x000fe20003f44000 */
[----:B------:R1:W3:Y:S01]  /*0450*/  LDG.E.EL.U16 R0, [R30.64] ;  /* 0x000000041e007981 */ /* 0x0002e2000c2e1500 */
[----:B------:R-:W-:-:S05]  /*0460*/  FSETP.GT.AND P0, PT, R60, R29, PT ;  /* 0x0000001d3c00720b */ /* 0x000fca0003f04000 */
[----:B------:R-:W-:Y:S01]  /*0470*/  @!P1 FSEL R60, R60, R29, P0 ;  /* 0x0000001d3c3c9208 */ /* 0x000fe20000000000 */
[----:B------:R-:W-:Y:S01]  /*0480*/  IMAD.WIDE R32, R28, R49, c[0x0][0x188] ;  /* 0x000062001c207625 */ /* 0x000fe200078e0231 */
[----:B------:R-:W-:-:S03]  /*0490*/  FSETP.NAN.AND P0, PT, R2, R2, PT ;  /* 0x000000020200720b */ /* 0x000fc60003f08000 */
[----:B------:R-:W-:Y:S01]  /*04a0*/  FMUL R60, R60, 0.0078740157186985015869 ;  /* 0x3c0102043c3c7820 */ /* 0x000fe20000400000 */
[----:B------:R-:W-:Y:S01]  /*04b0*/  @!P2 FSEL R2, R2, 9.9999997473787516356e-06, P0 ;  /* 0x3727c5ac0202a808 */ /* 0x000fe20000000000 */
[----:B------:R0:W3:Y:S03]  /*04c0*/  LDG.E.EL.U16 R3, [R32.64] ;  /* 0x0000000420037981 */ /* 0x0000e6000c2e1500 */
[C---:B------:R-:W-:Y:S02]  /*04d0*/  FSETP.GT.AND P0, PT, R60.reuse, 9.9999997473787516356e-06, PT ;  /* 0x3727c5ac3c00780b */ /* 0x040fe40003f04000 */
[----:B------:R-:W-:Y:S02]  /*04e0*/  FSETP.NAN.AND P1, PT, R60, R60, PT ;  /* 0x0000003c3c00720b */ /* 0x000fe40003f28000 */
[----:B----4-:R-:W-:Y:S02]  /*04f0*/  I2FP.F32.S32 R39, R40 ;  /* 0x0000002800277245 */ /* 0x010fe40000201400 */
[----:B------:R-:W-:-:S02]  /*0500*/  I2FP.F32.S32 R43, R43 ;  /* 0x0000002b002b7245 */ /* 0x000fc40000201400 */
[----:B-----5:R-:W-:Y:S02]  /*0510*/  PRMT R36, R13, 0x7632, R36 ;  /* 0x000076320d247816 */ /* 0x020fe40000000024 */
[----:B------:R-:W-:-:S03]  /*0520*/  PRMT R40, R17, 0x7632, R40 ;  /* 0x0000763211287816 */ /* 0x000fc60000000028 */
[----:B------:R-:W-:Y:S01]  /*0530*/  @!P0 FSEL R60, R60, 9.9999997473787516356e-06, P1 ;  /* 0x3727c5ac3c3c8808 */ /* 0x000fe20000800000 */
[----:B------:R-:W-:Y:S01]  /*0540*/  IMAD.U32 R37, R16, 0x10000, RZ ;  /* 0x0001000010257824 */ /* 0x000fe200078e00ff */
[C---:B------:R-:W-:Y:S01]  /*0550*/  PRMT R29, R12.reuse, 0x7632, R29 ;  /* 0x000076320c1d7816 */ /* 0x040fe2000000001d */
[----:B------:R-:W-:Y:S01]  /*0560*/  IMAD.U32 R12, R12, 0x10000, RZ ;  /* 0x000100000c0c7824 */ /* 0x000fe200078e00ff */
[----:B-1----:R-:W-:Y:S01]  /*0570*/  PRMT R30, R16, 0x7632, R30 ;  /* 0x00007632101e7816 */ /* 0x002fe2000000001e */
[----:B------:R-:W-:Y:S01]  /*0580*/  FMUL R16, R39, R60 ;  /* 0x0000003c27107220 */ /* 0x000fe20000400000 */
[----:B------:R-:W-:Y:S01]  /*0590*/  I2FP.F32.S32 R41, R41 ;  /* 0x0000002900297245 */ /* 0x000fe20000201400 */
[----:B------:R-:W-:Y:S01]  /*05a0*/  IMAD.U32 R39, R40, 0x10000, RZ ;  /* 0x0001000028277824 */ /* 0x000fe200078e00ff */
[----:B------:R-:W-:Y:S01]  /*05b0*/  SHF.L.U32 R38, R36, 0x10, RZ ;  /* 0x0000001024267819 */ /* 0x000fe200000006ff */
[----:B------:R-:W-:Y:S01]  /*05c0*/  FMUL R43, R2, R43 ;  /* 0x0000002b022b7220 */ /* 0x000fe20000400000 */
[----:B------:R-:W-:Y:S01]  /*05d0*/  SHF.L.U32 R30, R30, 0x10, RZ ;  /* 0x000000101e1e7819 */ /* 0x000fe200000006ff */
[----:B------:R-:W-:Y:S01]  /*05e0*/  FFMA R16, R12, R16, R37 ;  /* 0x000000100c107223 */ /* 0x000fe20000000025 */
[----:B------:R-:W-:Y:S01]  /*05f0*/  IMAD.U32 R29, R29, 0x10000, RZ ;  /* 0x000100001d1d7824 */ /* 0x000fe200078e00ff */
[----:B------:R-:W-:Y:S01]  /*0600*/  FMUL R41, R41, R2 ;  /* 0x0000000229297220 */ /* 0x000fe20000400000 */
[----:B------:R-:W-:Y:S01]  /*0610*/  FFMA R12, R38, R43, R39 ;  /* 0x0000002b260c7223 */ /* 0x000fe20000000027 */
[----:B------:R-:W-:Y:S01]  /*0620*/  IMAD.HI R40, R53, 0x2aaaaaab, RZ ;  /* 0x2aaaaaab35287827 */ /* 0x000fe200078e02ff */
[----:B------:R-:W-:Y:S01]  /*0630*/  I2FP.F32.S32 R43, R42 ;  /* 0x0000002a002b7245 */ /* 0x000fe20000201400 */
[----:B------:R-:W-:Y:S01]  /*0640*/  FFMA R52, R29, R41, R30 ;  /* 0x000000291d347223 */ /* 0x000fe2000000001e */
[----:B------:R-:W-:Y:S01]  /*0650*/  SHF.L.U32 R42, R17, 0x10, RZ ;  /* 0x00000010112a7819 */ /* 0x000fe200000006ff */
[----:B------:R-:W-:Y:S01]  /*0660*/  IMAD.U32 R13, R13, 0x10000, RZ ;  /* 0x000100000d0d7824 */ /* 0x000fe200078e00ff */
[----:B------:R-:W-:Y:S01]  /*0670*/  SHF.R.U32.HI R41, RZ, 0x1f, R40 ;  /* 0x0000001fff297819 */ /* 0x000fe20000011628 */
[----:B------:R-:W-:-:S03]  /*0680*/  FMUL R17, R60, R43 ;  /* 0x0000002b3c117220 */ /* 0x000fc60000400000 */
[----:B------:R-:W-:Y:S01]  /*0690*/  LEA.HI R40, R40, R41, RZ, 0x17 ;  /* 0x0000002928287211 */ /* 0x000fe200078fb8ff */
[----:B------:R-:W-:Y:S01]  /*06a0*/  FFMA R17, R13, R17, R42 ;  /* 0x000000110d117223 */ /* 0x000fe2000000002a */
[C---:B------:R-:W-:Y:S01]  /*06b0*/  PRMT R13, R20.reuse, 0x7632, R13 ;  /* 0x00007632140d7816 */ /* 0x040fe2000000000d */
[----:B------:R-:W-:Y:S02]  /*06c0*/  IMAD.U32 R41, R20, 0x10000, RZ ;  /* 0x0001000014297824 */ /* 0x000fe400078e00ff */
[----:B------:R-:W-:Y:S02]  /*06d0*/  IMAD R54, R28, -0xc00, R54 ;  /* 0xfffff4001c367824 */ /* 0x000fe400078e0236 */
[----:B------:R-:W-:Y:S01]  /*06e0*/  IMAD R53, R40, -0xc00, R53 ;  /* 0xfffff40028357824 */ /* 0x000fe200078e0235 */
[----:B------:R-:W-:Y:S01]  /*06f0*/  SHF.L.U32 R40, R13, 0x10, RZ ;  /* 0x000000100d287819 */ /* 0x000fe200000006ff */
[----:B------:R-:W-:Y:S01]  /*0700*/  FADD R13, R44, R41 ;  /* 0x000000292c0d7221 */ /* 0x000fe20000000000 */
[C---:B------:R-:W-:Y:S01]  /*0710*/  IMAD.U32 R43, R21.reuse, 0x10000, RZ ;  /* 0x00010000152b7824 */ /* 0x040fe200078e00ff */
[----:B------:R-:W-:Y:S01]  /*0720*/  PRMT R44, R21, 0x7632, R44 ;  /* 0x00007632152c7816 */ /* 0x000fe2000000002c */
[CC--:B0-----:R-:W-:Y:S01]  /*0730*/  IMAD.WIDE R32, R54.reuse, R49.reuse, c[0x0][0x190] ;  /* 0x0000640036207625 */ /* 0x0c1fe200078e0231 */
[----:B------:R0:W4:Y:S03]  /*0740*/  LDG.E.128 R28, [R50.64+0x800] ;  /* 0x00080004321c7981 */ /* 0x000126000c1e1d00 */
[----:B------:R-:W-:Y:S01]  /*0750*/  IMAD.WIDE R36, R54, R49, c[0x0][0x198] ;  /* 0x0000660036247625 */ /* 0x000fe200078e0231 */
[----:B------:R-:W-:Y:S01]  /*0760*/  FADD R20, R46, R43 ;  /* 0x0000002b2e147221 */ /* 0x000fe20000000000 */
[----:B------:R-:W-:Y:S01]  /*0770*/  FADD R55, R45, R40 ;  /* 0x000000282d377221 */ /* 0x000fe20000000000 */
[----:B------:R-:W-:Y:S01]  /*0780*/  IADD3 R54, R54, 0x3c00, RZ ;  /* 0x00003c0036367810 */ /* 0x000fe20007ffe0ff */
[----:B------:R-:W-:Y:S01]  /*0790*/  IMAD.U32 R46, R44, 0x10000, RZ ;  /* 0x000100002c2e7824 */ /* 0x000fe200078e00ff */
[----:B------:R-:W5:Y:S01]  /*07a0*/  LDG.E.EL.128 R32, [R32.64] ;  /* 0x0000000420207981 */ /* 0x000f62000c2e1d00 */
[----:B------:R-:W-:-:S03]  /*07b0*/  IMAD.U32 R44, R24, 0x10000, RZ ;  /* 0x00010000182c7824 */ /* 0x000fc600078e00ff */
[----:B------:R-:W5:Y:S01]  /*07c0*/  LDG.E.EL.128 R36, [R36.64] ;  /* 0x0000000424247981 */ /* 0x000f62000c2e1d00 */
[----:B------:R-:W-:-:S03]  /*07d0*/  PRMT R21, R24, 0x7632, R21 ;  /* 0x0000763218157816 */ /* 0x000fc60000000015 */
[----:B------:R0:W5:Y:S01]  /*07e0*/  LDG.E.128 R40, [R50.64+0x810] ;  /* 0x0008100432287981 */ /* 0x000162000c1e1d00 */
[----:B------:R-:W-:Y:S01]  /*07f0*/  FFMA R13, R13, R16, R44 ;  /* 0x000000100d0d7223 */ /* 0x000fe2000000002c */
[----:B------:R-:W-:Y:S01]  /*0800*/  IMAD.WIDE.U32 R44, R54, R49, c[0x0][0x170] ;  /* 0x00005c00362c7625 */ /* 0x000fe200078e0031 */
[----:B------:R-:W-:Y:S01]  /*0810*/  SHF.L.U32 R24, R21, 0x10, RZ ;  /* 0x0000001015187819 */ /* 0x000fe200000006ff */
[----:B------:R-:W-:-:S04]  /*0820*/  FADD R21, R47, R46 ;  /* 0x0000002e2f157221 */ /* 0x000fc80000000000 */
[----:B------:R-:W5:Y:S01]  /*0830*/  LDG.E.EL.128 R44, [R44.64] ;  /* 0x000000042c2c7981 */ /* 0x000f62000c2e1d00 */
[----:B0-----:R-:W-:Y:S01]  /*0840*/  IMAD.WIDE.U32 R50, R54, R48, c[0x0][0x168] ;  /* 0x00005a0036327625 */ /* 0x001fe200078e0030 */
[----:B------:R-:W-:-:S03]  /*0850*/  FFMA R16, R55, R52, R24 ;  /* 0x0000003437107223 */ /* 0x000fc60000000018 */
[----:B------:R-:W-:Y:S02]  /*0860*/  IMAD.WIDE R52, R53, R48, c[0x0][0x168] ;  /* 0x00005a0035347625 */ /* 0x000fe400078e0230 */
[----:B------:R-:W5:Y:S04]  /*0870*/  LDG.E.EL.128 R48, [R50.64] ;  /* 0x0000000432307981 */ /* 0x000f68000c2e1d00 */
[----:B------:R-:W5:Y:S01]  /*0880*/  LDG.E.EL.128 R52, [R52.64+0xf000] ;  /* 0x00f0000434347981 */ /* 0x000f62000c2e1d00 */
[C---:B------:R-:W-:Y:S01]  /*0890*/  PRMT R24, R25.reuse, 0x7632, R24 ;  /* 0x0000763219187816 */ /* 0x040fe20000000018 */
[----:B------:R-:W-:-:S04]  /*08a0*/  IMAD.U32 R25, R25, 0x10000, RZ ;  /* 0x0001000019197824 */ /* 0x000fc800078e00ff */
[----:B------:R-:W-:Y:S01]  /*08b0*/  IMAD.U32 R24, R24, 0x10000, RZ ;  /* 0x0001000018187824 */ /* 0x000fe200078e00ff */
[----:B------:R-:W-:Y:S01]  /*08c0*/  FFMA R17, R20, R17, R25 ;  /* 0x0000001114117223 */ /* 0x000fe20000000019 */
[----:B------:R-:W-:Y:S02]  /*08d0*/  PRMT R20, R18, 0x7632, R20 ;  /* 0x0000763212147816 */ /* 0x000fe40000000014 */
[----:B------:R-:W-:Y:S01]  /*08e0*/  FFMA R12, R21, R12, R24 ;  /* 0x0000000c150c7223 */ /* 0x000fe20000000018 */
[----:B------:R-:W-:Y:S02]  /*08f0*/  I2FP.F32.S32 R21, R9 ;  /* 0x0000000900157245 */ /* 0x000fe40000201400 */
[----:B------:R-:W-:Y:S01]  /*0900*/  PRMT R9, R14, 0x7632, R9 ;  /* 0x000076320e097816 */ /* 0x000fe20000000009 */
[----:B------:R-:W-:Y:S01]  /*0910*/  IMAD.U32 R20, R20, 0x10000, RZ ;  /* 0x0001000014147824 */ /* 0x000fe200078e00ff */
[----:B------:R-:W-:Y:S01]  /*0920*/  I2FP.F32.S32 R25, R8 ;  /* 0x0000000800197245 */ /* 0x000fe20000201400 */
[----:B------:R-:W-:Y:S01]  /*0930*/  FMUL R21, R2, R21 ;  /* 0x0000001502157220 */ /* 0x000fe20000400000 */
[----:B------:R-:W-:Y:S01]  /*0940*/  SHF.L.U32 R9, R9, 0x10, RZ ;  /* 0x0000001009097819 */ /* 0x000fe200000006ff */
[----:B------:R-:W-:Y:S01]  /*0950*/  IMAD.U32 R8, R14, 0x10000, RZ ;  /* 0x000100000e087824 */ /* 0x000fe200078e00ff */
[----:B------:R-:W-:Y:S01]  /*0960*/  I2FP.F32.S32 R11, R11 ;  /* 0x0000000b000b7245 */ /* 0x000fe20000201400 */
[----:B------:R-:W-:-:S02]  /*0970*/  FMUL R25, R60, R25 ;  /* 0x000000193c197220 */ /* 0x000fc40000400000 */
[----:B------:R-:W-:Y:S01]  /*0980*/  FFMA R9, R9, R21, R20 ;  /* 0x0000001509097223 */ /* 0x000fe20000000014 */
[----:B------:R-:W-:Y:S01]  /*0990*/  SHF.L.U32 R21, R18, 0x10, RZ ;  /* 0x0000001012157819 */ /* 0x000fe200000006ff */
[----:B------:R-:W-:Y:S01]  /*09a0*/  FMUL R18, R2, R11 ;  /* 0x0000000b02127220 */ /* 0x000fe20000400000 */
[----:B------:R-:W-:Y:S02]  /*09b0*/  PRMT R2, R15, 0x7632, R2 ;  /* 0x000076320f027816 */ /* 0x000fe40000000002 */
[----:B------:R-:W-:Y:S01]  /*09c0*/  PRMT R11, R19, 0x7632, R11 ;  /* 0x00007632130b7816 */ /* 0x000fe2000000000b */
[----:B------:R-:W-:Y:S01]  /*09d0*/  FFMA R8, R8, R25, R21 ;  /* 0x0000001908087223 */ /* 0x000fe20000000015 */
[----:B------:R-:W-:Y:S01]  /*09e0*/  I2FP.F32.S32 R21, R10 ;  /* 0x0000000a00157245 */ /* 0x000fe20000201400 */
[----:B------:R-:W-:Y:S01]  /*09f0*/  IMAD.U32 R15, R15, 0x10000, RZ ;  /* 0x000100000f0f7824 */ /* 0x000fe200078e00ff */
[----:B------:R-:W-:Y:S01]  /*0a00*/  SHF.L.U32 R2, R2, 0x10, RZ ;  /* 0x0000001002027819 */ /* 0x000fe200000006ff */
[----:B------:R-:W-:Y:S01]  /*0a10*/  IMAD.U32 R11, R11, 0x10000, RZ ;  /* 0x000100000b0b7824 */ /* 0x000fe200078e00ff */
[----:B------:R-:W-:Y:S01]  /*0a20*/  SHF.L.U32 R14, R19, 0x10, RZ ;  /* 0x00000010130e7819 */ /* 0x000fe200000006ff */
[----:B------:R-:W-:-:S02]  /*0a30*/  FMUL R10, R60, R21 ;  /* 0x000000153c0a7220 */ /* 0x000fc40000400000 */
[----:B------:R-:W-:Y:S01]  /*0a40*/  FFMA R2, R2, R18, R11 ;  /* 0x0000001202027223 */ /* 0x000fe2000000000b */
[----:B------:R-:W-:Y:S01]  /*0a50*/  SHF.L.U32 R11, R23, 0x10, RZ ;  /* 0x00000010170b7819 */ /* 0x000fe200000006ff */
[----:B------:R-:W-:Y:S01]  /*0a60*/  FFMA R10, R15, R10, R14 ;  /* 0x0000000a0f0a7223 */ /* 0x000fe2000000000e */
[C---:B------:R-:W-:Y:S01]  /*0a70*/  IMAD.U32 R15, R22.reuse, 0x10000, RZ ;  /* 0x00010000160f7824 */ /* 0x040fe200078e00ff */
[----:B------:R-:W-:Y:S02]  /*0a80*/  PRMT R23, R23, 0x7632, R23 ;  /* 0x0000763217177816 */ /* 0x000fe40000000017 */
[----:B------:R-:W-:-:S05]  /*0a90*/  PRMT R22, R22, 0x7632, R22 ;  /* 0x0000763216167816 */ /* 0x000fca0000000016 */
[----:B------:R-:W-:Y:S01]  /*0aa0*/  IMAD.U32 R22, R22, 0x10000, RZ ;  /* 0x0001000016167824 */ /* 0x000fe200078e00ff */
[----:B------:R-:W-:Y:S02]  /*0ab0*/  F2FP.BF16.PACK_AB R16, R16, R13 ;  /* 0x0000000d1010723e */ /* 0x000fe400000010ff */
[----:B------:R-:W-:Y:S01]  /*0ac0*/  F2FP.BF16.PACK_AB R17, R12, R17 ;  /* 0x000000110c11723e */ /* 0x000fe200000010ff */
[----:B--2---:R-:W-:Y:S01]  /*0ad0*/  FADD R15, R4, R15 ;  /* 0x0000000f040f7221 */ /* 0x004fe20000000000 */
[----:B------:R-:W-:Y:S02]  /*0ae0*/  SHF.L.U32 R4, R23, 0x10, RZ ;  /* 0x0000001017047819 */ /* 0x000fe400000006ff */
[C---:B---3--:R-:W-:Y:S01]  /*0af0*/  SHF.L.U32 R18, R0.reuse, 0x10, RZ ;  /* 0x0000001000127819 */ /* 0x048fe200000006ff */
[----:B------:R-:W-:-:S03]  /*0b00*/  IMAD.U32 R14, R0, 0x10000, RZ ;  /* 0x00010000000e7824 */ /* 0x000fc600078e00ff */
[----:B------:R-:W-:Y:S02]  /*0b10*/  FSETP.GE.AND P1, PT, R18, RZ, PT ;  /* 0x000000ff1200720b */ /* 0x000fe40003f26000 */
[----:B------:R-:W-:Y:S01]  /*0b20*/  FSETP.GE.AND P0, PT, R14, RZ, PT ;  /* 0x000000ff0e00720b */ /* 0x000fe20003f06000 */
[----:B------:R-:W-:Y:S01]  /*0b30*/  FADD R7, R7, R4 ;  /* 0x0000000407077221 */ /* 0x000fe20000000000 */
[----:B------:R-:W-:Y:S01]  /*0b40*/  SEL R4, R0, RZ, !P1 ;  /* 0x000000ff00047207 */ /* 0x000fe20004800000 */
[----:B------:R-:W-:Y:S01]  /*0b50*/  FADD R11, R6, R11 ;  /* 0x0000000b060b7221 */ /* 0x000fe20000000000 */
[----:B------:R-:W-:Y:S01]  /*0b60*/  SEL R0, R0, RZ, !P0 ;  /* 0x000000ff00007207 */ /* 0x000fe20004000000 */
[----:B------:R-:W-:Y:S01]  /*0b70*/  FADD R6, R5, R22 ;  /* 0x0000001605067221 */ /* 0x000fe20000000000 */
[----:B------:R-:W-:Y:S01]  /*0b80*/  SHF.L.U32 R18, R4, 0x10, RZ ;  /* 0x0000001004127819 */ /* 0x000fe200000006ff */
[C---:B------:R-:W-:Y:S02]  /*0b90*/  IMAD.U32 R5, R3.reuse, 0x10000, RZ ;  /* 0x0001000003057824 */ /* 0x040fe400078e00ff */
[----:B------:R-:W-:-:S02]  /*0ba0*/  IMAD.U32 R19, R3, 0x10000, RZ ;  /* 0x0001000003137824 */ /* 0x000fc400078e00ff */
[----:B------:R-:W-:Y:S01]  /*0bb0*/  IMAD.U32 R4, R0, 0x10000, RZ ;  /* 0x0001000000047824 */ /* 0x000fe200078e00ff */
[----:B------:R-:W-:Y:S02]  /*0bc0*/  FSETP.GTU.AND P0, PT, R5, RZ, PT ;  /* 0x000000ff0500720b */ /* 0x000fe40003f0c000 */
[----:B------:R-:W-:Y:S01]  /*0bd0*/  FSETP.GTU.AND P2, PT, R19, RZ, PT ;  /* 0x000000ff1300720b */ /* 0x000fe20003f4c000 */
[----:B------:R-:W-:Y:S01]  /*0be0*/  FADD R4, RZ, -R4 ;  /* 0x80000004ff047221 */ /* 0x000fe20000000000 */
[C---:B------:R-:W-:Y:S02]  /*0bf0*/  PRMT R14, R26.reuse, 0x7632, R14 ;  /* 0x000076321a0e7816 */ /* 0x040fe4000000000e */
[----:B------:R-:W-:Y:S02]  /*0c00*/  SHF.L.U32 R26, R26, 0x10, RZ ;  /* 0x000000101a1a7819 */ /* 0x000fe400000006ff */
[C---:B------:R-:W-:Y:S02]  /*0c10*/  SEL R19, R3.reuse, RZ, P0 ;  /* 0x000000ff03137207 */ /* 0x040fe40000000000 */
[----:B------:R-:W-:-:S02]  /*0c20*/  SEL R3, R3, RZ, P2 ;  /* 0x000000ff03037207 */ /* 0x000fc40001000000 */
[----:B------:R-:W-:Y:S01]  /*0c30*/  FSETP.NAN.AND P1, PT, R4, R4, PT ;  /* 0x000000040400720b */ /* 0x000fe20003f28000 */
[----:B------:R-:W-:Y:S01]  /*0c40*/  FADD R0, RZ, -R18 ;  /* 0x80000012ff007221 */ /* 0x000fe20000000000 */
[----:B------:R-:W-:Y:S01]  /*0c50*/  FFMA R8, R15, R8, R26 ;  /* 0x000000080f087223 */ /* 0x000fe2000000001a */
[----:B------:R-:W-:-:S03]  /*0c60*/  IMAD.U32 R15, R3, 0x10000, RZ ;  /* 0x00010000030f7824 */ /* 0x000fc600078e00ff */
[----:B------:R-:W-:Y:S02]  /*0c70*/  FSETP.NAN.AND P0, PT, R0, R0, PT ;  /* 0x000000000000720b */ /* 0x000fe40003f08000 */
[----:B------:R-:W-:Y:S02]  /*0c80*/  FSETP.GT.AND P2, PT, R4, R15, PT ;  /* 0x0000000f0400720b */ /* 0x000fe40003f44000 */
[----:B------:R-:W-:-:S03]  /*0c90*/  SHF.L.U32 R19, R19, 0x10, RZ ;  /* 0x0000001013137819 */ /* 0x000fc600000006ff */
[----:B------:R-:W-:Y:S02]  /*0ca0*/  @!P1 FSEL R4, R4, R15, P2 ;  /* 0x0000000f04049208 */ /* 0x000fe40001000000 */
[----:B------:R-:W-:Y:S02]  /*0cb0*/  PRMT R5, R27, 0x7632, R5 ;  /* 0x000076321b057816 */ /* 0x000fe40000000005 */
[-C--:B------:R-:W-:Y:S01]  /*0cc0*/  FSETP.GT.AND P3, PT, R0, R19.reuse, PT ;  /* 0x000000130000720b */ /* 0x080fe20003f64000 */
[----:B------:R-:W-:Y:S01]  /*0cd0*/  FMUL R4, R4, 0.0078740157186985015869 ;  /* 0x3c01020404047820 */ /* 0x000fe20000400000 */
[----:B------:R-:W-:Y:S01]  /*0ce0*/  IMAD.U32 R21, R14, 0x10000, RZ ;  /* 0x000100000e157824 */ /* 0x000fe200078e00ff */
[----:B------:R-:W-:Y:S02]  /*0cf0*/  SHF.L.U32 R14, R5, 0x10, RZ ;  /* 0x00000010050e7819 */ /* 0x000fe400000006ff */
[----:B------:R-:W-:Y:S02]  /*0d00*/  @!P0 FSEL R0, R0, R19, P3 ;  /* 0x0000001300008208 */ /* 0x000fe40001800000 */
[----:B------:R-:W-:Y:S01]  /*0d10*/  FSETP.GT.AND P1, PT, R4, 9.9999997473787516356e-06, PT ;  /* 0x3727c5ac0400780b */ /* 0x000fe20003f24000 */
[----:B------:R-:W-:-:S02]  /*0d20*/  FFMA R2, R7, R2, R14 ;  /* 0x0000000207027223 */ /* 0x000fc4000000000e */
[----:B------:R-:W-:Y:S01]  /*0d30*/  FMUL R7, R0, 0.0078740157186985015869 ;  /* 0x3c01020400077820 */ /* 0x000fe20000400000 */
[----:B------:R-:W-:Y:S02]  /*0d40*/  SHF.L.U32 R18, R27, 0x10, RZ ;  /* 0x000000101b127819 */ /* 0x000fe400000006ff */
[----:B------:R-:W-:Y:S02]  /*0d50*/  FSETP.NAN.AND P3, PT, R4, R4, PT ;  /* 0x000000040400720b */ /* 0x000fe40003f68000 */
[----:B------:R-:W-:Y:S01]  /*0d60*/  FSETP.GT.AND P0, PT, R7, 9.9999997473787516356e-06, PT ;  /* 0x3727c5ac0700780b */ /* 0x000fe20003f04000 */
[----:B------:R-:W-:-:S04]  /*0d70*/  FFMA R3, R11, R10, R18 ;  /* 0x0000000a0b037223 */ /* 0x000fc80000000012 */
[----:B------:R-:W-:Y:S02]  /*0d80*/  @!P1 FSEL R4, R4, 9.9999997473787516356e-06, P3 ;  /* 0x3727c5ac04049808 */ /* 0x000fe40001800000 */
[----:B----4-:R-:W-:Y:S02]  /*0d90*/  I2FP.F32.S32 R29, R29 ;  /* 0x0000001d001d7245 */ /* 0x010fe40000201400 */
[----:B------:R-:W-:Y:S02]  /*0da0*/  I2FP.F32.S32 R31, R31 ;  /* 0x0000001f001f7245 */ /* 0x000fe40000201400 */
[----:B-----5:R-:W-:Y:S02]  /*0db0*/  PRMT R5, R34, 0x7632, R5 ;  /* 0x0000763222057816 */ /* 0x020fe40000000005 */
[----:B------:R-:W-:Y:S02]  /*0dc0*/  PRMT R18, R38, 0x7632, R18 ;  /* 0x0000763226127816 */ /* 0x000fe40000000012 */
[----:B------:R-:W-:-:S02]  /*0dd0*/  I2FP.F32.S32 R41, R41 ;  /* 0x0000002900297245 */ /* 0x000fc40000201400 */
[----:B------:R-:W-:Y:S01]  /*0de0*/  I2FP.F32.S32 R43, R43 ;  /* 0x0000002b002b7245 */ /* 0x000fe20000201400 */
[----:B------:R-:W-:Y:S01]  /*0df0*/  IMAD.U32 R5, R5, 0x10000, RZ ;  /* 0x0001000005057824 */ /* 0x000fe200078e00ff */
[----:B------:R-:W-:Y:S01]  /*0e00*/  FSETP.NAN.AND P2, PT, R7, R7, PT ;  /* 0x000000070700720b */ /* 0x000fe20003f48000 */
[----:B------:R-:W-:Y:S01]  /*0e10*/  FMUL R41, R4, R41 ;  /* 0x0000002904297220 */ /* 0x000fe20000400000 */
[----:B------:R-:W-:Y:S01]  /*0e20*/  SHF.L.U32 R18, R18, 0x10, RZ ;  /* 0x0000001012127819 */ /* 0x000fe200000006ff */
[--C-:B------:R-:W-:Y:S01]  /*0e30*/  FFMA R9, R6, R9, R21.reuse ;  /* 0x0000000906097223 */ /* 0x100fe20000000015 */
[----:B------:R-:W-:Y:S01]  /*0e40*/  I2FP.F32.S32 R28, R28 ;  /* 0x0000001c001c7245 */ /* 0x000fe20000201400 */
[----:B------:R-:W-:Y:S01]  /*0e50*/  FMUL R29, R29, R4 ;  /* 0x000000041d1d7220 */ /* 0x000fe20000400000 */
[----:B------:R-:W-:Y:S01]  /*0e60*/  I2FP.F32.S32 R30, R30 ;  /* 0x0000001e001e7245 */ /* 0x000fe20000201400 */
[----:B------:R-:W-:Y:S01]  /*0e70*/  FMUL R31, R4, R31 ;  /* 0x0000001f041f7220 */ /* 0x000fe20000400000 */
[----:B------:R-:W-:Y:S01]  /*0e80*/  PRMT R6, R32, 0x7632, R6 ;  /* 0x0000763220067816 */ /* 0x000fe20000000006 */
[----:B------:R-:W-:Y:S01]  /*0e90*/  FMUL R43, R4, R43 ;  /* 0x0000002b042b7220 */ /* 0x000fe20000400000 */
[----:B------:R-:W-:Y:S01]  /*0ea0*/  PRMT R21, R36, 0x7632, R21 ;  /* 0x0000763224157816 */ /* 0x000fe20000000015 */
[----:B------:R-:W-:Y:S01]  /*0eb0*/  FFMA R4, R5, R41, R18 ;  /* 0x0000002905047223 */ /* 0x000fe20000000012 */
[----:B------:R-:W-:-:S02]  /*0ec0*/  @!P0 FSEL R7, R7, 9.9999997473787516356e-06, P2 ;  /* 0x3727c5ac07078808 */ /* 0x000fc40001000000 */
[----:B------:R-:W-:Y:S02]  /*0ed0*/  I2FP.F32.S32 R40, R40 ;  /* 0x0000002800287245 */ /* 0x000fe40000201400 */
[----:B------:R-:W-:Y:S01]  /*0ee0*/  I2FP.F32.S32 R42, R42 ;  /* 0x0000002a002a7245 */ /* 0x000fe20000201400 */
[----:B------:R-:W-:Y:S01]  /*0ef0*/  IMAD.U32 R5, R44, 0x10000, RZ ;  /* 0x000100002c057824 */ /* 0x000fe200078e00ff */
[----:B------:R-:W-:Y:S01]  /*0f00*/  FMUL R28, R28, R7 ;  /* 0x000000071c1c7220 */ /* 0x000fe20000400000 */
[----:B------:R-:W-:Y:S01]  /*0f10*/  IMAD.U32 R6, R6, 0x10000, RZ ;  /* 0x0001000006067824 */ /* 0x000fe200078e00ff */
[----:B------:R-:W-:Y:S01]  /*0f20*/  FMUL R30, R7, R30 ;  /* 0x0000001e071e7220 */ /* 0x000fe20000400000 */
[----:B------:R-:W-:Y:S01]  /*0f30*/  IMAD.U32 R21, R21, 0x10000, RZ ;  /* 0x0001000015157824 */ /* 0x000fe200078e00ff */
[C---:B------:R-:W-:Y:S01]  /*0f40*/  FMUL R40, R7.reuse, R40 ;  /* 0x0000002807287220 */ /* 0x040fe20000400000 */
[----:B------:R-:W-:Y:S01]  /*0f50*/  FMUL R42, R7, R42 ;  /* 0x0000002a072a7220 */ /* 0x000fe20000400000 */
[----:B------:R-:W-:Y:S01]  /*0f60*/  PRMT R11, R33, 0x7632, R11 ;  /* 0x00007632210b7816 */ /* 0x000fe2000000000b */
[----:B------:R-:W-:Y:S01]  /*0f70*/  FADD R48, R48, R5 ;  /* 0x0000000530307221 */ /* 0x000fe20000000000 */
[----:B------:R-:W-:Y:S01]  /*0f80*/  PRMT R22, R37, 0x7632, R22 ;  /* 0x0000763225167816 */ /* 0x000fe20000000016 */
[----:B------:R-:W-:Y:S01]  /*0f90*/  IMAD.U32 R32, R32, 0x10000, RZ ;  /* 0x0001000020207824 */ /* 0x000fe200078e00ff */
[----:B------:R-:W-:Y:S01]  /*0fa0*/  PRMT R14, R39, 0x7632, R14 ;  /* 0x00007632270e7816 */ /* 0x000fe2000000000e */
[----:B------:R-:W-:Y:S01]  /*0fb0*/  IMAD.U32 R19, R36, 0x10000, RZ ;  /* 0x0001000024137824 */ /* 0x000fe200078e00ff */
[----:B------:R-:W-:-:S02]  /*0fc0*/  SHF.L.U32 R7, R45, 0x10, RZ ;  /* 0x000000102d077819 */ /* 0x000fc400000006ff */
[----:B------:R-:W-:Y:S02]  /*0fd0*/  PRMT R45, R45, 0x7632, R45 ;  /* 0x000076322d2d7816 */ /* 0x000fe4000000002d */
[----:B------:R-:W-:Y:S01]  /*0fe0*/  PRMT R5, R47, 0x7632, R5 ;  /* 0x000076322f057816 */ /* 0x000fe20000000005 */
[----:B------:R-:W-:Y:S01]  /*0ff0*/  FFMA R6, R6, R29, R21 ;  /* 0x0000001d06067223 */ /* 0x000fe20000000015 */
[----:B------:R-:W-:Y:S01]  /*1000*/  SHF.L.U32 R11, R11, 0x10, RZ ;  /* 0x000000100b0b7819 */ /* 0x000fe200000006ff */
[----:B------:R-:W-:Y:S01]  /*1010*/  FFMA R32, R32, R28, R19 ;  /* 0x0000001c20207223 */ /* 0x000fe20000000013 */
[----:B------:R-:W-:Y:S02]  /*1020*/  SHF.L.U32 R22, R22, 0x10, RZ ;  /* 0x0000001016167819 */ /* 0x000fe400000006ff */
[----:B------:R-:W-:Y:S01]  /*1030*/  SHF.L.U32 R21, R14, 0x10, RZ ;  /* 0x000000100e157819 */ /* 0x000fe200000006ff */
[----:B------:R-:W-:Y:S01]  /*1040*/  IMAD.U32 R19, R46, 0x10000, RZ ;  /* 0x000100002e137824 */ /* 0x000fe200078e00ff */
[----:B------:R-:W-:-:S02]  /*1050*/  SHF.L.U32 R33, R33, 0x10, RZ ;  /* 0x0000001021217819 */ /* 0x000fc400000006ff */
[----:B------:R-:W-:Y:S02]  /*1060*/  SHF.L.U32 R20, R37, 0x10, RZ ;  /* 0x0000001025147819 */ /* 0x000fe400000006ff */
[----:B------:R-:W-:Y:S02]  /*1070*/  SHF.L.U32 R14, R45, 0x10, RZ ;  /* 0x000000102d0e7819 */ /* 0x000fe400000006ff */
[----:B------:R-:W-:Y:S02]  /*1080*/  SHF.L.U32 R18, R5, 0x10, RZ ;  /* 0x0000001005127819 */ /* 0x000fe400000006ff */
[----:B------:R-:W-:Y:S02]  /*1090*/  PRMT R0, R35, 0x7632, R0 ;  /* 0x0000763223007816 */ /* 0x000fe40000000000 */
[----:B------:R-:W-:Y:S02]  /*10a0*/  PRMT R44, R44, 0x7632, R44 ;  /* 0x000076322c2c7816 */ /* 0x000fe4000000002c */
[----:B------:R-:W-:Y:S01]  /*10b0*/  PRMT R46, R46, 0x7632, R46 ;  /* 0x000076322e2e7816 */ /* 0x000fe2000000002e */
[----:B------:R-:W-:Y:S01]  /*10c0*/  FFMA R11, R11, R31, R22 ;  /* 0x0000001f0b0b7223 */ /* 0x000fe20000000016 */
[----:B------:R-:W-:Y:S01]  /*10d0*/  FFMA R33, R33, R30, R20 ;  /* 0x0000001e21217223 */ /* 0x000fe20000000014 */
[----:B------:R-:W-:Y:S01]  /*10e0*/  FADD R51, R51, R14 ;  /* 0x0000000e33337221 */ /* 0x000fe20000000000 */
[----:B------:R-:W-:Y:S01]  /*10f0*/  FADD R22, R55, R18 ;  /* 0x0000001237167221 */ /* 0x000fe20000000000 */
[----:B------:R-:W-:Y:S01]  /*1100*/  PRMT R5, R56, 0x7632, R5 ;  /* 0x0000763238057816 */ /* 0x000fe20000000005 */
[----:B------:R-:W-:Y:S01]  /*1110*/  IMAD.U32 R0, R0, 0x10000, RZ ;  /* 0x0001000000007824 */ /* 0x000fe200078e00ff */
[----:B------:R-:W-:Y:S01]  /*1120*/  SHF.L.U32 R35, R35, 0x10, RZ ;  /* 0x0000001023237819 */ /* 0x000fe200000006ff */
[----:B------:R-:W-:Y:S01]  /*1130*/  IMAD.U32 R44, R44, 0x10000, RZ ;  /* 0x000100002c2c7824 */ /* 0x000fe200078e00ff */
[----:B------:R-:W-:Y:S01]  /*1140*/  SHF.L.U32 R10, R39, 0x10, RZ ;  /* 0x00000010270a7819 */ /* 0x000fe200000006ff */
[----:B------:R-:W-:Y:S01]  /*1150*/  IMAD.U32 R34, R34, 0x10000, RZ ;  /* 0x0001000022227824 */ /* 0x000fe200078e00ff */
[----:B------:R-:W-:Y:S01]  /*1160*/  SHF.L.U32 R47, R47, 0x10, RZ ;  /* 0x000000102f2f7819 */ /* 0x000fe200000006ff */
[----:B------:R-:W-:Y:S01]  /*1170*/  IMAD.U32 R15, R38, 0x10000, RZ ;  /* 0x00010000260f7824 */ /* 0x000fe200078e00ff */
[----:B------:R-:W-:Y:S01]  /*1180*/  PRMT R14, R57, 0x7632, R14 ;  /* 0x00007632390e7816 */ /* 0x000fe2000000000e */
[----:B------:R-:W-:Y:S01]  /*1190*/  IMAD.U32 R46, R46, 0x10000, RZ ;  /* 0x000100002e2e7824 */ /* 0x000fe200078e00ff */
[----:B------:R-:W-:-:S02]  /*11a0*/  PRMT R18, R58, 0x7632, R18 ;  /* 0x000076323a127816 */ /* 0x000fc40000000012 */
[----:B------:R-:W-:Y:S01]  /*11b0*/  PRMT R20, R59, 0x7632, R20 ;  /* 0x000076323b147816 */ /* 0x000fe20000000014 */
[----:B------:R-:W-:Y:S01]  /*11c0*/  FADD R50, R50, R7 ;  /* 0x0000000732327221 */ /* 0x000fe20000000000 */
[----:B------:R-:W-:Y:S01]  /*11d0*/  SHF.L.U32 R5, R5, 0x10, RZ ;  /* 0x0000001005057819 */ /* 0x000fe200000006ff */
[----:B------:R-:W-:Y:S01]  /*11e0*/  FFMA R0, R0, R43, R21 ;  /* 0x0000002b00007223 */ /* 0x000fe20000000015 */
[----:B------:R-:W-:Y:S01]  /*11f0*/  FADD R52, R52, R19 ;  /* 0x0000001334347221 */ /* 0x000fe20000000000 */
[----:B------:R-:W-:Y:S01]  /*1200*/  FADD R44, R49, R44 ;  /* 0x0000002c312c7221 */ /* 0x000fe20000000000 */
[----:B------:R-:W-:Y:S01]  /*1210*/  IMAD.U32 R7, R56, 0x10000, RZ ;  /* 0x0001000038077824 */ /* 0x000fe200078e00ff */
[----:B------:R-:W-:Y:S01]  /*1220*/  SHF.L.U32 R57, R57, 0x10, RZ ;  /* 0x0000001039397819 */ /* 0x000fe200000006ff */
[----:B------:R-:W-:Y:S01]  /*1230*/  FFMA R15, R34, R40, R15 ;  /* 0x00000028220f7223 */ /* 0x000fe2000000000f */
[----:B------:R-:W-:Y:S01]  /*1240*/  SHF.L.U32 R14, R14, 0x10, RZ ;  /* 0x000000100e0e7819 */ /* 0x000fe200000006ff */
[----:B------:R-:W-:Y:S01]  /*1250*/  FFMA R10, R35, R42, R10 ;  /* 0x0000002a230a7223 */ /* 0x000fe2000000000a */
[----:B------:R-:W-:Y:S01]  /*1260*/  SHF.L.U32 R23, R20, 0x10, RZ ;  /* 0x0000001014177819 */ /* 0x000fe200000006ff */
[----:B------:R-:W-:Y:S01]  /*1270*/  FADD R54, R54, R47 ;  /* 0x0000002f36367221 */ /* 0x000fe20000000000 */
[----:B------:R-:W-:Y:S01]  /*1280*/  FADD R46, R53, R46 ;  /* 0x0000002e352e7221 */ /* 0x000fe20000000000 */
[----:B------:R-:W-:-:S02]  /*1290*/  IMAD.U32 R21, R58, 0x10000, RZ ;  /* 0x000100003a157824 */ /* 0x000fc400078e00ff */
[----:B------:R-:W-:Y:S02]  /*12a0*/  IMAD.U32 R59, R59, 0x10000, RZ ;  /* 0x000100003b3b7824 */ /* 0x000fe400078e00ff */
[----:B------:R-:W-:Y:S01]  /*12b0*/  IMAD.U32 R19, R18, 0x10000, RZ ;  /* 0x0001000012137824 */ /* 0x000fe200078e00ff */
[----:B------:R-:W-:Y:S01]  /*12c0*/  FFMA R7, R48, R32, R7 ;  /* 0x0000002030077223 */ /* 0x000fe20000000007 */
[----:B------:R-:W-:Y:S01]  /*12d0*/  FFMA R6, R44, R6, R5 ;  /* 0x000000062c067223 */ /* 0x000fe20000000005 */
[----:B------:R-:W-:Y:S01]  /*12e0*/  FFMA R5, R50, R33, R57 ;  /* 0x0000002132057223 */ /* 0x000fe20000000039 */
[----:B------:R-:W-:Y:S01]  /*12f0*/  FFMA R14, R51, R11, R14 ;  /* 0x0000000b330e7223 */ /* 0x000fe2000000000e */
[----:B------:R-:W-:Y:S01]  /*1300*/  FFMA R15, R52, R15, R21 ;  /* 0x0000000f340f7223 */ /* 0x000fe20000000015 */
[----:B------:R-:W-:Y:S01]  /*1310*/  FFMA R46, R46, R4, R19 ;  /* 0x000000042e2e7223 */ /* 0x000fe20000000013 */
[----:B------:R-:W-:Y:S01]  /*1320*/  FFMA R10, R54, R10, R59 ;  /* 0x0000000a360a7223 */ /* 0x000fe2000000003b */
[----:B------:R-:W-:Y:S01]  /*1330*/  FFMA R23, R22, R0, R23 ;  /* 0x0000000016177223 */ /* 0x000fe20000000017 */
[----:B------:R-:W-:-:S02]  /*1340*/  F2FP.BF16.PACK_AB R4, R6, R7 ;  /* 0x000000070604723e */ /* 0x000fc400000010ff */
[----:B------:R-:W-:Y:S02]  /*1350*/  F2FP.BF16.PACK_AB R18, R9, R8 ;  /* 0x000000080912723e */ /* 0x000fe400000010ff */
[----:B------:R-:W-:Y:S02]  /*1360*/  F2FP.BF16.PACK_AB R19, R2, R3 ;  /* 0x000000030213723e */ /* 0x000fe400000010ff */
[----:B------:R-:W-:Y:S02]  /*1370*/  F2FP.BF16.PACK_AB R5, R14, R5 ;  /* 0x000000050e05723e */ /* 0x000fe400000010ff */
[----:B------:R-:W-:Y:S02]  /*1380*/  F2FP.BF16.PACK_AB R6, R46, R15 ;  /* 0x0000000f2e06723e */ /* 0x000fe400000010ff */
[----:B------:R-:W-:Y:S01]  /*1390*/  F2FP.BF16.PACK_AB R7, R23, R10 ;  /* 0x0000000a1707723e */ /* 0x000fe200000010ff */
[----:B------:R-:W-:Y:S04]  /*13a0*/  STG.E.128 [R62.64], R16 ;  /* 0x000000103e007986 */ /* 0x000fe8000c101d04 */
[----:B------:R-:W-:Y:S01]  /*13b0*/  STG.E.128 [R62.64+0x400], R4 ;  /* 0x000400043e007986 */ /* 0x000fe2000c101d04 */
[----:B------:R-:W-:Y:S05]  /*13c0*/  EXIT ;  /* 0x000000000000794d */ /* 0x000fea0003800000 */
.L_x_0:
[----:B------:R-:W-:-:S00]  /*13d0*/  BRA `(.L_x_0) ;  /* 0xfffffff000007947 */ /* 0x000fc0000383ffff */
[----:B------:R-:W-:-:S00]  /*13e0*/  NOP ;  /* 0x0000000000007918 */ /* 0x000fc00000000000 */
        /* <DEDUP_REMOVED lines=9> */
.L_x_1:
